	.headerflags	@"EF_CUDA_TEXMODE_UNIFIED EF_CUDA_64BIT_ADDRESS EF_CUDA_ACCELERATORS EF_CUDA_SM90 EF_CUDA_VIRTUAL_SM(EF_CUDA_SM90)"
	.elftype	@"ET_EXEC"


//--------------------- .nv.info                  --------------------------
	.section	.nv.info,"",@"SHT_CUDA_INFO"
	.align	4


	//----- nvinfo : EIATTR_REGCOUNT
	.align		4
        /*0000*/ 	.byte	0x04, 0x2f
        /*0002*/ 	.short	(.L_3 - .L_2)
	.align		4
.L_2:
        /*0004*/ 	.word	index@(triton_poi_fused__native_batch_norm_legit_no_training_add_relu_29)
        /*0008*/ 	.word	0x00000020


	//----- nvinfo : EIATTR_MIN_STACK_SIZE
	.align		4
.L_3:
        /*000c*/ 	.byte	0x04, 0x12
        /*000e*/ 	.short	(.L_5 - .L_4)
	.align		4
.L_4:
        /*0010*/ 	.word	index@(triton_poi_fused__native_batch_norm_legit_no_training_add_relu_29)
        /*0014*/ 	.word	0x00000000


	//----- nvinfo : EIATTR_FRAME_SIZE
	.align		4
.L_5:
        /*0018*/ 	.byte	0x04, 0x11
        /*001a*/ 	.short	(.L_7 - .L_6)
	.align		4
.L_6:
        /*001c*/ 	.word	index@(triton_poi_fused__native_batch_norm_legit_no_training_add_relu_29)
        /*0020*/ 	.word	0x00000000


	//----- nvinfo : EIATTR_MIN_STACK_SIZE
	.align		4
.L_7:
        /*0024*/ 	.byte	0x04, 0x12
        /*0026*/ 	.short	(.L_9 - .L_8)
	.align		4
.L_8:
        /*0028*/ 	.word	index@(triton_poi_fused__native_batch_norm_legit_no_training_add_relu_29)
        /*002c*/ 	.word	0x00000000
.L_9:


//--------------------- .nv.info.triton_poi_fused__native_batch_norm_legit_no_training_add_relu_29 --------------------------
	.section	.nv.info.triton_poi_fused__native_batch_norm_legit_no_training_add_relu_29,"",@"SHT_CUDA_INFO"
	.sectionflags	@""
	.align	4


	//----- nvinfo : EIATTR_CUDA_API_VERSION
	.align		4
        /*0000*/ 	.byte	0x04, 0x37
        /*0002*/ 	.short	(.L_11 - .L_10)
.L_10:
        /*0004*/ 	.word	0x0000007c


	//----- nvinfo : EIATTR_KPARAM_INFO
	.align		4
.L_11:
        /*0008*/ 	.byte	0x04, 0x17
        /*000a*/ 	.short	(.L_13 - .L_12)
.L_12:
        /*000c*/ 	.word	0x00000000
        /*0010*/ 	.short	0x000b
        /*0012*/ 	.short	0x0058
        /*0014*/ 	.byte	0x00, 0xf0, 0x11, 0x00


	//----- nvinfo : EIATTR_KPARAM_INFO
	.align		4
.L_13:
        /*0018*/ 	.byte	0x04, 0x17
        /*001a*/ 	.short	(.L_15 - .L_14)
.L_14:
        /*001c*/ 	.word	0x00000000
        /*0020*/ 	.short	0x000a
        /*0022*/ 	.short	0x0050
        /*0024*/ 	.byte	0x00, 0xf4, 0x21, 0x00


	//----- nvinfo : EIATTR_KPARAM_INFO
	.align		4
.L_15:
        /*0028*/ 	.byte	0x04, 0x17
        /*002a*/ 	.short	(.L_17 - .L_16)
.L_16:
        /*002c*/ 	.word	0x00000000
        /*0030*/ 	.short	0x0009
        /*0032*/ 	.short	0x0048
        /*0034*/ 	.byte	0x00, 0xf4, 0x21, 0x00


	//----- nvinfo : EIATTR_KPARAM_INFO
	.align		4
.L_17:
        /*0038*/ 	.byte	0x04, 0x17
        /*003a*/ 	.short	(.L_19 - .L_18)
.L_18:
        /*003c*/ 	.word	0x00000000
        /*0040*/ 	.short	0x0008
        /*0042*/ 	.short	0x0040
        /*0044*/ 	.byte	0x00, 0xf4, 0x21, 0x00


	//----- nvinfo : EIATTR_KPARAM_INFO
	.align		4
.L_19:
        /*0048*/ 	.byte	0x04, 0x17
        /*004a*/ 	.short	(.L_21 - .L_20)
.L_20:
        /*004c*/ 	.word	0x00000000
        /*0050*/ 	.short	0x0007
        /*0052*/ 	.short	0x0038
        /*0054*/ 	.byte	0x00, 0xf4, 0x21, 0x00


	//----- nvinfo : EIATTR_KPARAM_INFO
	.align		4
.L_21:
        /*0058*/ 	.byte	0x04, 0x17
        /*005a*/ 	.short	(.L_23 - .L_22)
.L_22:
        /*005c*/ 	.word	0x00000000
        /*0060*/ 	.short	0x0006
        /*0062*/ 	.short	0x0030
        /*0064*/ 	.byte	0x00, 0xf4, 0x21, 0x00


	//----- nvinfo : EIATTR_KPARAM_INFO
	.align		4
.L_23:
        /*0068*/ 	.byte	0x04, 0x17
        /*006a*/ 	.short	(.L_25 - .L_24)
.L_24:
        /*006c*/ 	.word	0x00000000
        /*0070*/ 	.short	0x0005
        /*0072*/ 	.short	0x0028
        /*0074*/ 	.byte	0x00, 0xf4, 0x21, 0x00


	//----- nvinfo : EIATTR_KPARAM_INFO
	.align		4
.L_25:
        /*0078*/ 	.byte	0x04, 0x17
        /*007a*/ 	.short	(.L_27 - .L_26)
.L_26:
        /*007c*/ 	.word	0x00000000
        /*0080*/ 	.short	0x0004
        /*0082*/ 	.short	0x0020
        /*0084*/ 	.byte	0x00, 0xf4, 0x21, 0x00


	//----- nvinfo : EIATTR_KPARAM_INFO
	.align		4
.L_27:
        /*0088*/ 	.byte	0x04, 0x17
        /*008a*/ 	.short	(.L_29 - .L_28)
.L_28:
        /*008c*/ 	.word	0x00000000
        /*0090*/ 	.short	0x0003
        /*0092*/ 	.short	0x0018
        /*0094*/ 	.byte	0x00, 0xf4, 0x21, 0x00


	//----- nvinfo : EIATTR_KPARAM_INFO
	.align		4
.L_29:
        /*0098*/ 	.byte	0x04, 0x17
        /*009a*/ 	.short	(.L_31 - .L_30)
.L_30:
        /*009c*/ 	.word	0x00000000
        /*00a0*/ 	.short	0x0002
        /*00a2*/ 	.short	0x0010
        /*00a4*/ 	.byte	0x00, 0xf4, 0x21, 0x00


	//----- nvinfo : EIATTR_KPARAM_INFO
	.align		4
.L_31:
        /*00a8*/ 	.byte	0x04, 0x17
        /*00aa*/ 	.short	(.L_33 - .L_32)
.L_32:
        /*00ac*/ 	.word	0x00000000
        /*00b0*/ 	.short	0x0001
        /*00b2*/ 	.short	0x0008
        /*00b4*/ 	.byte	0x00, 0xf4, 0x21, 0x00


	//----- nvinfo : EIATTR_KPARAM_INFO
	.align		4
.L_33:
        /*00b8*/ 	.byte	0x04, 0x17
        /*00ba*/ 	.short	(.L_35 - .L_34)
.L_34:
        /*00bc*/ 	.word	0x00000000
        /*00c0*/ 	.short	0x0000
        /*00c2*/ 	.short	0x0000
        /*00c4*/ 	.byte	0x00, 0xf4, 0x21, 0x00


	//----- nvinfo : EIATTR_SPARSE_MMA_MASK
	.align		4
.L_35:
        /*00c8*/ 	.byte	0x03, 0x50
        /*00ca*/ 	.short	0x0000


	//----- nvinfo : EIATTR_MAXREG_COUNT
	.align		4
        /*00cc*/ 	.byte	0x03, 0x1b
        /*00ce*/ 	.short	0x00ff


	//----- nvinfo : EIATTR_EXIT_INSTR_OFFSETS
	.align		4
        /*00d0*/ 	.byte	0x04, 0x1c
        /*00d2*/ 	.short	(.L_37 - .L_36)


	//   ....[0]....
.L_36:
        /*00d4*/ 	.word	0x00000680


	//----- nvinfo : EIATTR_REQNTID
	.align		4
.L_37:
        /*00d8*/ 	.byte	0x04, 0x10
        /*00da*/ 	.short	(.L_39 - .L_38)
.L_38:
        /*00dc*/ 	.word	0x00000100
        /*00e0*/ 	.word	0x00000001
        /*00e4*/ 	.word	0x00000001


	//----- nvinfo : EIATTR_CBANK_PARAM_SIZE
	.align		4
.L_39:
        /*00e8*/ 	.byte	0x03, 0x19
        /*00ea*/ 	.short	0x005c


	//----- nvinfo : EIATTR_PARAM_CBANK
	.align		4
        /*00ec*/ 	.byte	0x04, 0x0a
        /*00ee*/ 	.short	(.L_41 - .L_40)
	.align		4
.L_40:
        /*00f0*/ 	.word	index@(.nv.constant0.triton_poi_fused__native_batch_norm_legit_no_training_add_relu_29)
        /*00f4*/ 	.short	0x0210
        /*00f6*/ 	.short	0x005c


	//----- nvinfo : EIATTR_SW_WAR
	.align		4
.L_41:
        /*00f8*/ 	.byte	0x04, 0x36
        /*00fa*/ 	.short	(.L_43 - .L_42)
.L_42:
        /*00fc*/ 	.word	0x00000008
.L_43:


//--------------------- .nv.callgraph             --------------------------
	.section	.nv.callgraph,"",@"SHT_CUDA_CALLGRAPH"
	.align	4
	.sectionentsize	8
	.align		4
        /*0000*/ 	.word	0x00000000
	.align		4
        /*0004*/ 	.word	0xffffffff
	.align		4
        /*0008*/ 	.word	0x00000000
	.align		4
        /*000c*/ 	.word	0xfffffffe
	.align		4
        /*0010*/ 	.word	0x00000000
	.align		4
        /*0014*/ 	.word	0xfffffffd
	.align		4
        /*0018*/ 	.word	0x00000000
	.align		4
        /*001c*/ 	.word	0xfffffffc


//--------------------- .nv.constant4             --------------------------
	.section	.nv.constant4,"a",@progbits
	.align	8
	.align		8
.nv.constant4:
        /*0000*/ 	.dword	_$_str
	.align		8
        /*0008*/ 	.dword	_$_str_$_2


//--------------------- .text.triton_poi_fused__native_batch_norm_legit_no_training_add_relu_29 --------------------------
	.section	.text.triton_poi_fused__native_batch_norm_legit_no_training_add_relu_29,"ax",@progbits
	.align	128
        .global         triton_poi_fused__native_batch_norm_legit_no_training_add_relu_29
        .type           triton_poi_fused__native_batch_norm_legit_no_training_add_relu_29,@function
        .size           triton_poi_fused__native_batch_norm_legit_no_training_add_relu_29,(.L_x_1 - triton_poi_fused__native_batch_norm_legit_no_training_add_relu_29)
        .other          triton_poi_fused__native_batch_norm_legit_no_training_add_relu_29,@"STO_CUDA_ENTRY STV_DEFAULT"
triton_poi_fused__native_batch_norm_legit_no_training_add_relu_29:
.text.triton_poi_fused__native_batch_norm_legit_no_training_add_relu_29:
[----:B------:R-:W-:Y:S01]  /*0000*/  LDC R1, c[0x0][0x28] ;  /* 0x00000a00ff017b82 */ /* 0x000fe20000000800 */
[----:B------:R-:W1:Y:S07]  /*0010*/  S2R R0, SR_TID.X ;  /* 0x0000000000007919 */ /* 0x000e6e0000002100 */
[----:B------:R-:W2:Y:S01]  /*0020*/  LDC.64 R6, c[0x0][0x228] ;  /* 0x00008a00ff067b82 */ /* 0x000ea20000000a00 */
[----:B------:R-:W-:Y:S01]  /*0030*/  ULDC.64 UR4, c[0x0][0x208] ;  /* 0x0000820000047ab9 */ /* 0x000fe20000000a00 */
[----:B------:R-:W3:Y:S06]  /*0040*/  S2R R5, SR_CTAID.X ;  /* 0x0000000000057919 */ /* 0x000eec0000002500 */
[----:B------:R-:W4:Y:S08]  /*0050*/  LDC.64 R12, c[0x0][0x218] ;  /* 0x00008600ff0c7b82 */ /* 0x000f300000000a00 */
[----:B------:R-:W5:Y:S08]  /*0060*/  LDC.64 R14, c[0x0][0x240] ;  /* 0x00009000ff0e7b82 */ /* 0x000f700000000a00 */
[----:B------:R-:W4:Y:S01]  /*0070*/  LDC.64 R16, c[0x0][0x220] ;  /* 0x00008800ff107b82 */ /* 0x000f220000000a00 */
[----:B-1----:R-:W-:-:S07]  /*0080*/  SHF.L.U32 R0, R0, 0x1, RZ ;  /* 0x0000000100007819 */ /* 0x002fce00000006ff */
[----:B------:R-:W1:Y:S01]  /*0090*/  LDC.64 R18, c[0x0][0x248] ;  /* 0x00009200ff127b82 */ /* 0x000e620000000a00 */
[----:B---3--:R-:W-:Y:S02]  /*00a0*/  SHF.R.S32.HI R3, RZ, 0x16, R5 ;  /* 0x00000016ff037819 */ /* 0x008fe40000011405 */
[----:B------:R-:W-:Y:S02]  /*00b0*/  LOP3.LUT R0, R0, 0x1fe, RZ, 0xc0, !PT ;  /* 0x000001fe00007812 */ /* 0x000fe400078ec0ff */
[----:B------:R-:W-:-:S03]  /*00c0*/  SGXT R3, R3, 0x1 ;  /* 0x000000010303781a */ /* 0x000fc60000000200 */
[----:B------:R-:W3:Y:S01]  /*00d0*/  LDC.64 R8, c[0x0][0x238] ;  /* 0x00008e00ff087b82 */ /* 0x000ee20000000a00 */
[----:B------:R-:W-:-:S04]  /*00e0*/  LEA R0, R5, R0, 0x9 ;  /* 0x0000000005007211 */ /* 0x000fc800078e48ff */
[----:B------:R-:W-:-:S03]  /*00f0*/  LEA.HI R4, R3, R0, RZ, 0x9 ;  /* 0x0000000003047211 */ /* 0x000fc600078f48ff */
[----:B------:R-:W1:Y:S01]  /*0100*/  LDC.64 R2, c[0x0][0x250] ;  /* 0x00009400ff027b82 */ /* 0x000e620000000a00 */
[----:B------:R-:W-:-:S04]  /*0110*/  LOP3.LUT R21, R4, 0xfffffe00, RZ, 0xc0, !PT ;  /* 0xfffffe0004157812 */ /* 0x000fc800078ec0ff */
[----:B------:R-:W-:-:S03]  /*0120*/  IADD3 R21, R0, -R21, RZ ;  /* 0x8000001500157210 */ /* 0x000fc60007ffe0ff */
[----:B------:R-:W3:Y:S02]  /*0130*/  LDC.64 R22, c[0x0][0x230] ;  /* 0x00008c00ff167b82 */ /* 0x000ee40000000a00 */
[----:B--2---:R-:W-:-:S06]  /*0140*/  IMAD.WIDE R6, R21, 0x4, R6 ;  /* 0x0000000415067825 */ /* 0x004fcc00078e0206 */
[----:B------:R-:W2:Y:S01]  /*0150*/  LDG.E.EL.64 R6, desc[UR4][R6.64] ;  /* 0x0000000406067981 */ /* 0x000ea2000c2e1b00 */
[----:B------:R-:W3:Y:S01]  /*0160*/  LDC.64 R10, c[0x0][0x258] ;  /* 0x00009600ff0a7b82 */ /* 0x000ee20000000a00 */
[----:B01----:R-:W-:-:S07]  /*0170*/  IMAD.WIDE R2, R21, 0x4, R2 ;  /* 0x0000000415027825 */ /* 0x003fce00078e0202 */
[----:B------:R-:W0:Y:S01]  /*0180*/  LDC.64 R4, c[0x0][0x260] ;  /* 0x00009800ff047b82 */ /* 0x000e220000000a00 */
[----:B------:R-:W2:Y:S01]  /*0190*/  LDG.E.EL.64 R2, desc[UR4][R2.64] ;  /* 0x0000000402027981 */ /* 0x000ea2000c2e1b00 */
[----:B----4-:R-:W-:-:S04]  /*01a0*/  IMAD.WIDE R12, R0, 0x4, R12 ;  /* 0x00000004000c7825 */ /* 0x010fc800078e020c */
[----:B-----5:R-:W-:Y:S02]  /*01b0*/  IMAD.WIDE R14, R0, 0x4, R14 ;  /* 0x00000004000e7825 */ /* 0x020fe400078e020e */
[----:B------:R-:W4:Y:S02]  /*01c0*/  LDG.E.64 R12, desc[UR4][R12.64] ;  /* 0x000000040c0c7981 */ /* 0x000f24000c1e1b00 */
[C---:B------:R-:W-:Y:S02]  /*01d0*/  IMAD.WIDE R16, R21.reuse, 0x4, R16 ;  /* 0x0000000415107825 */ /* 0x040fe400078e0210 */
[----:B------:R-:W5:Y:S02]  /*01e0*/  LDG.E.64 R14, desc[UR4][R14.64] ;  /* 0x000000040e0e7981 */ /* 0x000f64000c1e1b00 */
[C---:B------:R-:W-:Y:S02]  /*01f0*/  IMAD.WIDE R18, R21.reuse, 0x4, R18 ;  /* 0x0000000415127825 */ /* 0x040fe400078e0212 */
[----:B------:R-:W4:Y:S02]  /*0200*/  LDG.E.EL.64 R16, desc[UR4][R16.64] ;  /* 0x0000000410107981 */ /* 0x000f24000c2e1b00 */
[----:B---3--:R-:W-:-:S02]  /*0210*/  IMAD.WIDE R24, R21, 0x4, R8 ;  /* 0x0000000415187825 */ /* 0x008fc400078e0208 */
[----:B------:R-:W5:Y:S02]  /*0220*/  LDG.E.EL.64 R18, desc[UR4][R18.64] ;  /* 0x0000000412127981 */ /* 0x000f64000c2e1b00 */
[----:B------:R-:W-:-:S04]  /*0230*/  IMAD.WIDE R22, R21, 0x4, R22 ;  /* 0x0000000415167825 */ /* 0x000fc800078e0216 */
[C---:B------:R-:W-:Y:S02]  /*0240*/  IMAD.WIDE R10, R21.reuse, 0x4, R10 ;  /* 0x00000004150a7825 */ /* 0x040fe400078e020a */
[----:B------:R-:W3:Y:S02]  /*0250*/  LDG.E.EL.64 R22, desc[UR4][R22.64] ;  /* 0x0000000416167981 */ /* 0x000ee4000c2e1b00 */
[----:B0-----:R-:W-:Y:S02]  /*0260*/  IMAD.WIDE R8, R21, 0x4, R4 ;  /* 0x0000000415087825 */ /* 0x001fe400078e0204 */
[----:B------:R0:W3:Y:S04]  /*0270*/  LDG.E.EL.64 R4, desc[UR4][R24.64] ;  /* 0x0000000418047981 */ /* 0x0000e8000c2e1b00 */
[----:B------:R-:W3:Y:S04]  /*0280*/  LDG.E.EL.64 R10, desc[UR4][R10.64] ;  /* 0x000000040a0a7981 */ /* 0x000ee8000c2e1b00 */
[----:B------:R-:W3:Y:S01]  /*0290*/  LDG.E.EL.64 R8, desc[UR4][R8.64] ;  /* 0x0000000408087981 */ /* 0x000ee2000c2e1b00 */
[----:B--2---:R-:W-:Y:S01]  /*02a0*/  FADD R6, R6, 9.9999997473787516356e-06 ;  /* 0x3727c5ac06067421 */ /* 0x004fe20000000000 */
[----:B------:R-:W-:-:S05]  /*02b0*/  FADD R7, R7, 9.9999997473787516356e-06 ;  /* 0x3727c5ac07077421 */ /* 0x000fca0000000000 */
[----:B------:R-:W1:Y:S01]  /*02c0*/  MUFU.SQRT R6, R6 ;  /* 0x0000000600067308 */ /* 0x000e620000002000 */
[----:B------:R-:W-:Y:S01]  /*02d0*/  FADD R20, R2, 9.9999997473787516356e-06 ;  /* 0x3727c5ac02147421 */ /* 0x000fe20000000000 */
[----:B------:R-:W-:-:S06]  /*02e0*/  FADD R3, R3, 9.9999997473787516356e-06 ;  /* 0x3727c5ac03037421 */ /* 0x000fcc0000000000 */
[----:B------:R-:W2:Y:S08]  /*02f0*/  MUFU.SQRT R21, R7 ;  /* 0x0000000700157308 */ /* 0x000eb00000002000 */
[----:B------:R-:W4:Y:S01]  /*0300*/  MUFU.SQRT R26, R20 ;  /* 0x00000014001a7308 */ /* 0x000f220000002000 */
[----:B-1----:R-:W-:-:S07]  /*0310*/  FSETP.GT.AND P6, PT, R6, 8.50705917302346158658e+37, PT ;  /* 0x7e8000000600780b */ /* 0x002fce0003fc4000 */
[----:B0-----:R-:W0:Y:S01]  /*0320*/  MUFU.SQRT R25, R3 ;  /* 0x0000000300197308 */ /* 0x001e220000002000 */
[----:B------:R-:W-:Y:S01]  /*0330*/  HFMA2.MMA R2, -RZ, RZ, 1.625, 0 ;  /* 0x3e800000ff027435 */ /* 0x000fe200000001ff */
[----:B------:R-:W-:Y:S02]  /*0340*/  FSETP.GEU.AND P5, PT, R6, 1.175494350822287508e-38, PT ;  /* 0x008000000600780b */ /* 0x000fe40003fae000 */
[C---:B--2---:R-:W-:Y:S02]  /*0350*/  FSETP.GT.AND P4, PT, R21.reuse, 8.50705917302346158658e+37, PT ;  /* 0x7e8000001500780b */ /* 0x044fe40003f84000 */
[C---:B----4-:R-:W-:Y:S02]  /*0360*/  FSETP.GT.AND P3, PT, R26.reuse, 8.50705917302346158658e+37, PT ;  /* 0x7e8000001a00780b */ /* 0x050fe40003f64000 */
[----:B------:R-:W-:Y:S01]  /*0370*/  FSETP.GEU.AND P0, PT, R26, 1.175494350822287508e-38, PT ;  /* 0x008000001a00780b */ /* 0x000fe20003f0e000 */
[----:B------:R-:W-:Y:S01]  /*0380*/  @P6 FMUL R6, R6, 0.25 ;  /* 0x3e80000006066820 */ /* 0x000fe20000400000 */
[----:B------:R-:W-:-:S02]  /*0390*/  FSETP.GEU.AND P2, PT, R21, 1.175494350822287508e-38, PT ;  /* 0x008000001500780b */ /* 0x000fc40003f4e000 */
[C---:B0-----:R-:W-:Y:S02]  /*03a0*/  FSETP.GT.AND P1, PT, R25.reuse, 8.50705917302346158658e+37, PT ;  /* 0x7e8000001900780b */ /* 0x041fe40003f24000 */
[----:B------:R-:W-:Y:S02]  /*03b0*/  FSEL R3, R2, 1, P6 ;  /* 0x3f80000002037808 */ /* 0x000fe40003000000 */
[----:B------:R-:W-:Y:S01]  /*03c0*/  FSETP.GEU.AND P6, PT, R25, 1.175494350822287508e-38, PT ;  /* 0x008000001900780b */ /* 0x000fe20003fce000 */
[----:B------:R-:W-:Y:S02]  /*03d0*/  @!P5 FMUL R6, R6, 16777216 ;  /* 0x4b8000000606d820 */ /* 0x000fe40000400000 */
[----:B------:R-:W-:Y:S01]  /*03e0*/  @P3 FMUL R26, R26, 0.25 ;  /* 0x3e8000001a1a3820 */ /* 0x000fe20000400000 */
[----:B------:R-:W-:Y:S01]  /*03f0*/  @P4 FMUL R21, R21, 0.25 ;  /* 0x3e80000015154820 */ /* 0x000fe20000400000 */
[----:B------:R-:W0:Y:S02]  /*0400*/  MUFU.RCP R20, R6 ;  /* 0x0000000600147308 */ /* 0x000e240000001000 */
[----:B------:R-:W-:Y:S01]  /*0410*/  @!P0 FMUL R26, R26, 16777216 ;  /* 0x4b8000001a1a8820 */ /* 0x000fe20000400000 */
[----:B------:R-:W-:Y:S01]  /*0420*/  @!P2 FMUL R21, R21, 16777216 ;  /* 0x4b8000001515a820 */ /* 0x000fe20000400000 */
[----:B------:R-:W-:-:S04]  /*0430*/  @P1 FMUL R25, R25, 0.25 ;  /* 0x3e80000019191820 */ /* 0x000fc80000400000 */
[----:B------:R-:W-:Y:S01]  /*0440*/  @!P6 FMUL R25, R25, 16777216 ;  /* 0x4b8000001919e820 */ /* 0x000fe20000400000 */
[----:B------:R-:W1:Y:S01]  /*0450*/  MUFU.RCP R7, R26 ;  /* 0x0000001a00077308 */ /* 0x000e620000001000 */
[----:B------:R-:W-:Y:S01]  /*0460*/  @!P5 FMUL R3, R3, 16777216 ;  /* 0x4b8000000303d820 */ /* 0x000fe20000400000 */
[----:B------:R-:W-:-:S06]  /*0470*/  FSEL R28, R2, 1, P3 ;  /* 0x3f800000021c7808 */ /* 0x000fcc0001800000 */
[----:B------:R-:W2:Y:S01]  /*0480*/  MUFU.RCP R21, R21 ;  /* 0x0000001500157308 */ /* 0x000ea20000001000 */
[----:B------:R-:W-:-:S07]  /*0490*/  FSEL R24, R2, 1, P4 ;  /* 0x3f80000002187808 */ /* 0x000fce0002000000 */
[----:B------:R-:W4:Y:S01]  /*04a0*/  MUFU.RCP R6, R25 ;  /* 0x0000001900067308 */ /* 0x000f220000001000 */
[----:B------:R-:W-:Y:S01]  /*04b0*/  FSEL R27, R2, 1, P1 ;  /* 0x3f800000021b7808 */ /* 0x000fe20000800000 */
[----:B0-----:R-:W-:Y:S01]  /*04c0*/  FMUL R20, R20, R3 ;  /* 0x0000000314147220 */ /* 0x001fe20000400000 */
[----:B------:R-:W-:Y:S01]  /*04d0*/  @!P0 FMUL R28, R28, 16777216 ;  /* 0x4b8000001c1c8820 */ /* 0x000fe20000400000 */
[----:B------:R-:W0:Y:S01]  /*04e0*/  LDC.64 R2, c[0x0][0x210] ;  /* 0x00008400ff027b82 */ /* 0x000e220000000a00 */
[----:B------:R-:W-:Y:S01]  /*04f0*/  @!P2 FMUL R24, R24, 16777216 ;  /* 0x4b8000001818a820 */ /* 0x000fe20000400000 */
[----:B------:R-:W-:Y:S01]  /*0500*/  @!P6 FMUL R27, R27, 16777216 ;  /* 0x4b8000001b1be820 */ /* 0x000fe20000400000 */
[----:B-1----:R-:W-:Y:S01]  /*0510*/  FMUL R7, R7, R28 ;  /* 0x0000001c07077220 */ /* 0x002fe20000400000 */
[----:B------:R-:W-:Y:S01]  /*0520*/  FADD R29, R12, -R16 ;  /* 0x800000100c1d7221 */ /* 0x000fe20000000000 */
[----:B-----5:R-:W-:Y:S01]  /*0530*/  FADD R14, R14, -R18 ;  /* 0x800000120e0e7221 */ /* 0x020fe20000000000 */
[----:B--2---:R-:W-:Y:S01]  /*0540*/  FMUL R21, R21, R24 ;  /* 0x0000001815157220 */ /* 0x004fe20000400000 */
[----:B------:R-:W-:Y:S01]  /*0550*/  FADD R12, R13, -R17 ;  /* 0x800000110d0c7221 */ /* 0x000fe20000000000 */
[----:B------:R-:W-:Y:S01]  /*0560*/  FADD R15, R15, -R19 ;  /* 0x800000130f0f7221 */ /* 0x000fe20000000000 */
[----:B------:R-:W-:Y:S01]  /*0570*/  FMUL R29, R20, R29 ;  /* 0x0000001d141d7220 */ /* 0x000fe20000400000 */
[----:B------:R-:W-:Y:S01]  /*0580*/  FMUL R7, R7, R14 ;  /* 0x0000000e07077220 */ /* 0x000fe20000400000 */
[----:B----4-:R-:W-:Y:S01]  /*0590*/  FMUL R6, R6, R27 ;  /* 0x0000001b06067220 */ /* 0x010fe20000400000 */
[----:B------:R-:W-:Y:S01]  /*05a0*/  FMUL R12, R21, R12 ;  /* 0x0000000c150c7220 */ /* 0x000fe20000400000 */
[----:B---3--:R-:W-:Y:S01]  /*05b0*/  FFMA R4, R22, R29, R4 ;  /* 0x0000001d16047223 */ /* 0x008fe20000000004 */
[----:B------:R-:W-:Y:S01]  /*05c0*/  FFMA R7, R10, R7, R8 ;  /* 0x000000070a077223 */ /* 0x000fe20000000008 */
[----:B------:R-:W-:Y:S01]  /*05d0*/  FMUL R6, R6, R15 ;  /* 0x0000000f06067220 */ /* 0x000fe20000400000 */
[----:B------:R-:W-:-:S03]  /*05e0*/  FFMA R5, R23, R12, R5 ;  /* 0x0000000c17057223 */ /* 0x000fc60000000005 */
[----:B------:R-:W-:Y:S01]  /*05f0*/  FFMA R6, R11, R6, R9 ;  /* 0x000000060b067223 */ /* 0x000fe20000000009 */
[C---:B------:R-:W-:Y:S01]  /*0600*/  FSETP.GEU.AND P0, PT, R4.reuse, -R7, PT ;  /* 0x800000070400720b */ /* 0x040fe20003f0e000 */
[----:B------:R-:W-:Y:S02]  /*0610*/  FADD R4, R4, R7 ;  /* 0x0000000704047221 */ /* 0x000fe40000000000 */
[C---:B------:R-:W-:Y:S01]  /*0620*/  FADD R7, R5.reuse, R6 ;  /* 0x0000000605077221 */ /* 0x040fe20000000000 */
[----:B------:R-:W-:Y:S01]  /*0630*/  FSETP.GEU.AND P1, PT, R5, -R6, PT ;  /* 0x800000060500720b */ /* 0x000fe20003f2e000 */
[----:B0-----:R-:W-:Y:S01]  /*0640*/  IMAD.WIDE R2, R0, 0x4, R2 ;  /* 0x0000000400027825 */ /* 0x001fe200078e0202 */
[----:B------:R-:W-:Y:S02]  /*0650*/  FSEL R4, R4, RZ, P0 ;  /* 0x000000ff04047208 */ /* 0x000fe40000000000 */
[----:B------:R-:W-:-:S05]  /*0660*/  FSEL R5, R7, RZ, P1 ;  /* 0x000000ff07057208 */ /* 0x000fca0000800000 */
[----:B------:R-:W-:Y:S01]  /*0670*/  STG.E.64 desc[UR4][R2.64], R4 ;  /* 0x0000000402007986 */ /* 0x000fe2000c101b04 */
[----:B------:R-:W-:Y:S05]  /*0680*/  EXIT ;  /* 0x000000000000794d */ /* 0x000fea0003800000 */
.L_x_0:
[----:B------:R-:W-:-:S00]  /*0690*/  BRA `(.L_x_0) ;  /* 0xfffffffc00fc7947 */ /* 0x000fc0000383ffff */
[----:B------:R-:W-:-:S00]  /*06a0*/  NOP ;  /* 0x0000000000007918 */ /* 0x000fc00000000000 */
        /* <DEDUP_REMOVED lines=13> */
.L_x_1:


//--------------------- .nv.global.init           --------------------------
	.section	.nv.global.init,"aw",@progbits
.nv.global.init:
	.type		_$_str,@object
	.size		_$_str,(_$_str_$_2 - _$_str)
_$_str:
        /*0000*/ 	.byte	0x5f, 0x5f, 0x43, 0x55, 0x44, 0x41, 0x5f, 0x46, 0x54, 0x5a, 0x00
	.type		_$_str_$_2,@object
	.size		_$_str_$_2,(.L_1 - _$_str_$_2)
_$_str_$_2:
        /*000b*/ 	.byte	0x5f, 0x5f, 0x43, 0x55, 0x44, 0x41, 0x5f, 0x50, 0x52, 0x45, 0x43, 0x5f, 0x53, 0x51, 0x52, 0x54
        /*001b*/ 	.byte	0x00
.L_1:


//--------------------- .nv.constant0.triton_poi_fused__native_batch_norm_legit_no_training_add_relu_29 --------------------------
	.section	.nv.constant0.triton_poi_fused__native_batch_norm_legit_no_training_add_relu_29,"a",@progbits
	.sectionflags	@""
	.align	4
.nv.constant0.triton_poi_fused__native_batch_norm_legit_no_training_add_relu_29:
	.zero		620
